//
// Generated by NVIDIA NVVM Compiler
//
// Compiler Build ID: CL-36424714
// Cuda compilation tools, release 13.0, V13.0.88
// Based on NVVM 20.0.0
//

.version 9.0
.target sm_100
.address_size 64

	// .globl	_Z10experimentPiPfS0_
.extern .func  (.param .b32 func_retval0) vprintf
(
	.param .b64 vprintf_param_0,
	.param .b64 vprintf_param_1
)
;
.global .align 4 .b8 precalc_xorwow_matrix[102400];
.global .align 4 .b8 precalc_xorwow_offset_matrix[102400];
.global .align 4 .b8 mrg32k3aM1[2304];
.global .align 4 .b8 mrg32k3aM2[2304];
.global .align 4 .b8 mrg32k3aM1SubSeq[2016];
.global .align 4 .b8 mrg32k3aM2SubSeq[2016];
.global .align 4 .b8 mrg32k3aM1Seq[2304];
.global .align 4 .b8 mrg32k3aM2Seq[2304];
.const .align 8 .b8 __cr_lgamma_table[72];
.global .align 1 .b8 $str[24] = {105, 110, 100, 101, 120, 32, 37, 100, 44, 32, 120, 58, 32, 37, 102, 44, 32, 121, 58, 32, 37, 102, 10};
.global .align 1 .b8 $str$1[13] = {67, 111, 117, 110, 116, 101, 114, 58, 32, 37, 100, 10};

.visible .entry _Z10experimentPiPfS0_(
	.param .u64 .ptr .align 1 _Z10experimentPiPfS0__param_0,
	.param .u64 .ptr .align 1 _Z10experimentPiPfS0__param_1,
	.param .u64 .ptr .align 1 _Z10experimentPiPfS0__param_2
)
{
	.local .align 8 .b8 	__local_depot0[24];
	.reg .b64 	%SP;
	.reg .b64 	%SPL;
	.reg .pred 	%p<2>;
	.reg .b32 	%r<11>;
	.reg .b32 	%f<5>;
	.reg .b64 	%rd<17>;
	.reg .b64 	%fd<3>;

	mov.u64 	%SPL, __local_depot0;
	cvta.local.u64 	%SP, %SPL;
	ld.param.u64 	%rd2, [_Z10experimentPiPfS0__param_0];
	ld.param.u64 	%rd3, [_Z10experimentPiPfS0__param_1];
	ld.param.u64 	%rd4, [_Z10experimentPiPfS0__param_2];
	cvta.to.global.u64 	%rd5, %rd4;
	cvta.to.global.u64 	%rd6, %rd3;
	add.u64 	%rd7, %SP, 0;
	add.u64 	%rd1, %SPL, 0;
	mov.u32 	%r1, %ctaid.x;
	mov.u32 	%r2, %ntid.x;
	mov.u32 	%r3, %tid.x;
	mad.lo.s32 	%r4, %r1, %r2, %r3;
	mul.wide.s32 	%rd8, %r4, 4;
	add.s64 	%rd9, %rd6, %rd8;
	ld.global.f32 	%f1, [%rd9];
	add.s64 	%rd10, %rd5, %rd8;
	ld.global.f32 	%f2, [%rd10];
	cvt.f64.f32 	%fd1, %f1;
	cvt.f64.f32 	%fd2, %f2;
	st.local.u32 	[%rd1], %r4;
	st.local.f64 	[%rd1+8], %fd1;
	st.local.f64 	[%rd1+16], %fd2;
	mov.u64 	%rd11, $str;
	cvta.global.u64 	%rd12, %rd11;
	{ // callseq 0, 0
	.param .b64 param0;
	st.param.b64 	[param0], %rd12;
	.param .b64 param1;
	st.param.b64 	[param1], %rd7;
	.param .b32 retval0;
	call.uni (retval0), 
	vprintf, 
	(
	param0, 
	param1
	);
	ld.param.b32 	%r5, [retval0];
	} // callseq 0
	mul.f32 	%f3, %f2, %f2;
	fma.rn.f32 	%f4, %f1, %f1, %f3;
	setp.gtu.f32 	%p1, %f4, 0f3F800000;
	@%p1 bra 	$L__BB0_2;
	cvta.to.global.u64 	%rd13, %rd2;
	atom.global.add.u32 	%r7, [%rd13], 1;
	ld.global.u32 	%r8, [%rd13];
	st.local.u32 	[%rd1], %r8;
	mov.u64 	%rd14, $str$1;
	cvta.global.u64 	%rd15, %rd14;
	{ // callseq 1, 0
	.param .b64 param0;
	st.param.b64 	[param0], %rd15;
	.param .b64 param1;
	st.param.b64 	[param1], %rd7;
	.param .b32 retval0;
	call.uni (retval0), 
	vprintf, 
	(
	param0, 
	param1
	);
	ld.param.b32 	%r9, [retval0];
	} // callseq 1
$L__BB0_2:
	ret;

}


// ===== COMPILED SASS (sm_100) =====

	.target	sm_100

	.elftype	@"ET_EXEC"


//--------------------- .note.nv.tkinfo           --------------------------
	.section	.note.nv.tkinfo,"",@"SHT_NOTE"
	.sectionflags	@"SHF_NOTE_NV_TKINFO"
	.tkinfo
        /*0018*/ 	.word	0x00000002
        /*0030*/ 	.string	""
        /*0030*/ 	.string	"ptxas"
        /*0030*/ 	.string	"Cuda compilation tools, release 13.0, V13.0.88"
        /*0030*/ 	.string	"Build cuda_13.0.r13.0/compiler.36424714_0"
        /*0030*/ 	.string	"-arch sm_100 -m 64 "



//--------------------- .note.nv.cuinfo           --------------------------
	.section	.note.nv.cuinfo,"",@"SHT_NOTE"
	.sectionflags	@"SHF_NOTE_NV_CUINFO"
        /*0018*/ 	.short	0x0002
        /*001a*/ 	.short	0x0064
        /*001c*/ 	.short	0x0082
	.zero		2


//--------------------- .nv.info                  --------------------------
	.section	.nv.info,"",@"SHT_CUDA_INFO"
	.align	4


	//----- nvinfo : EIATTR_REGCOUNT
	.align		4
        /*0000*/ 	.byte	0x04, 0x2f
        /*0002*/ 	.short	(.L_12 - .L_11)
	.align		4
.L_11:
        /*0004*/ 	.word	index@(_Z10experimentPiPfS0_)
        /*0008*/ 	.word	0x00000018


	//----- nvinfo : EIATTR_FRAME_SIZE
	.align		4
.L_12:
        /*000c*/ 	.byte	0x04, 0x11
        /*000e*/ 	.short	(.L_14 - .L_13)
	.align		4
.L_13:
        /*0010*/ 	.word	index@(_Z10experimentPiPfS0_)
        /*0014*/ 	.word	0x00000018


	//----- nvinfo : EIATTR_MIN_STACK_SIZE
	.align		4
.L_14:
        /*0018*/ 	.byte	0x04, 0x12
        /*001a*/ 	.short	(.L_16 - .L_15)
	.align		4
.L_15:
        /*001c*/ 	.word	index@(_Z10experimentPiPfS0_)
        /*0020*/ 	.word	0x00000018
.L_16:


//--------------------- .nv.compat                --------------------------
	.section	.nv.compat,"",@"SHT_CUDA_COMPAT_INFO"
	.align	4
        /*0000*/ 	.byte	0x02, 0x09, 0x00, 0x00, 0x02, 0x02, 0x01, 0x00, 0x02, 0x05, 0x05, 0x00, 0x03, 0x07, 0x01, 0x01
        /*0010*/ 	.byte	0x02, 0x03, 0x00, 0x00, 0x02, 0x06, 0x01, 0x00, 0x04, 0x0b, 0x08, 0x00, 0x01, 0x00, 0x00, 0x00
        /*0020*/ 	.byte	0x00, 0x00, 0x00, 0x00


//--------------------- .nv.info._Z10experimentPiPfS0_ --------------------------
	.section	.nv.info._Z10experimentPiPfS0_,"",@"SHT_CUDA_INFO"
	.sectionflags	@""
	.align	4


	//----- nvinfo : EIATTR_CUDA_API_VERSION
	.align		4
        /*0000*/ 	.byte	0x04, 0x37
        /*0002*/ 	.short	(.L_18 - .L_17)
.L_17:
        /*0004*/ 	.word	0x00000082


	//----- nvinfo : EIATTR_KPARAM_INFO
	.align		4
.L_18:
        /*0008*/ 	.byte	0x04, 0x17
        /*000a*/ 	.short	(.L_20 - .L_19)
.L_19:
        /*000c*/ 	.word	0x00000000
        /*0010*/ 	.short	0x0002
        /*0012*/ 	.short	0x0010
        /*0014*/ 	.byte	0x00, 0xf5, 0x21, 0x00


	//----- nvinfo : EIATTR_KPARAM_INFO
	.align		4
.L_20:
        /*0018*/ 	.byte	0x04, 0x17
        /*001a*/ 	.short	(.L_22 - .L_21)
.L_21:
        /*001c*/ 	.word	0x00000000
        /*0020*/ 	.short	0x0001
        /*0022*/ 	.short	0x0008
        /*0024*/ 	.byte	0x00, 0xf5, 0x21, 0x00


	//----- nvinfo : EIATTR_KPARAM_INFO
	.align		4
.L_22:
        /*0028*/ 	.byte	0x04, 0x17
        /*002a*/ 	.short	(.L_24 - .L_23)
.L_23:
        /*002c*/ 	.word	0x00000000
        /*0030*/ 	.short	0x0000
        /*0032*/ 	.short	0x0000
        /*0034*/ 	.byte	0x00, 0xf5, 0x21, 0x00


	//----- nvinfo : EIATTR_SPARSE_MMA_MASK
	.align		4
.L_24:
        /*0038*/ 	.byte	0x03, 0x50
        /*003a*/ 	.short	0x0000


	//----- nvinfo : EIATTR_MAXREG_COUNT
	.align		4
        /*003c*/ 	.byte	0x03, 0x1b
        /*003e*/ 	.short	0x00ff


	//----- nvinfo : EIATTR_EXTERNS
	.align		4
        /*0040*/ 	.byte	0x04, 0x0f
        /*0042*/ 	.short	(.L_26 - .L_25)


	//   ....[0]....
	.align		4
.L_25:
        /*0044*/ 	.word	index@(vprintf)


	//----- nvinfo : EIATTR_MERCURY_ISA_VERSION
	.align		4
.L_26:
        /*0048*/ 	.byte	0x03, 0x5f
        /*004a*/ 	.short	0x0101


	//----- nvinfo : EIATTR_INT_WARP_WIDE_INSTR_OFFSETS
	.align		4
        /*004c*/ 	.byte	0x04, 0x31
        /*004e*/ 	.short	(.L_28 - .L_27)


	//   ....[0]....
.L_27:
        /*0050*/ 	.word	0x00000250


	//----- nvinfo : EIATTR_VRC_CTA_INIT_COUNT
	.align		4
.L_28:
        /*0054*/ 	.byte	0x02, 0x4a
	.zero		1
	.zero		1


	//----- nvinfo : EIATTR_SYSCALL_OFFSETS
	.align		4
        /*0058*/ 	.byte	0x04, 0x46
        /*005a*/ 	.short	(.L_30 - .L_29)


	//   ....[0]....
.L_29:
        /*005c*/ 	.word	0x000001e0


	//   ....[1]....
        /*0060*/ 	.word	0x00000330


	//----- nvinfo : EIATTR_EXIT_INSTR_OFFSETS
	.align		4
.L_30:
        /*0064*/ 	.byte	0x04, 0x1c
        /*0066*/ 	.short	(.L_32 - .L_31)


	//   ....[0]....
.L_31:
        /*0068*/ 	.word	0x00000220


	//   ....[1]....
        /*006c*/ 	.word	0x00000340


	//----- nvinfo : EIATTR_CRS_STACK_SIZE
	.align		4
.L_32:
        /*0070*/ 	.byte	0x04, 0x1e
        /*0072*/ 	.short	(.L_34 - .L_33)
.L_33:
        /*0074*/ 	.word	0x00000000


	//----- nvinfo : EIATTR_CBANK_PARAM_SIZE
	.align		4
.L_34:
        /*0078*/ 	.byte	0x03, 0x19
        /*007a*/ 	.short	0x0018


	//----- nvinfo : EIATTR_PARAM_CBANK
	.align		4
        /*007c*/ 	.byte	0x04, 0x0a
        /*007e*/ 	.short	(.L_36 - .L_35)
	.align		4
.L_35:
        /*0080*/ 	.word	index@(.nv.constant0._Z10experimentPiPfS0_)
        /*0084*/ 	.short	0x0380
        /*0086*/ 	.short	0x0018


	//----- nvinfo : EIATTR_SW_WAR
	.align		4
.L_36:
        /*0088*/ 	.byte	0x04, 0x36
        /*008a*/ 	.short	(.L_38 - .L_37)
.L_37:
        /*008c*/ 	.word	0x00000008
.L_38:


//--------------------- .nv.callgraph             --------------------------
	.section	.nv.callgraph,"",@"SHT_CUDA_CALLGRAPH"
	.align	4
	.sectionentsize	8
	.align		4
        /*0000*/ 	.word	0x00000000
	.align		4
        /*0004*/ 	.word	0xffffffff
	.align		4
        /*0008*/ 	.word	index@(_Z10experimentPiPfS0_)
	.align		4
        /*000c*/ 	.word	index@(vprintf)
	.align		4
        /*0010*/ 	.word	0x00000000
	.align		4
        /*0014*/ 	.word	0xfffffffe
	.align		4
        /*0018*/ 	.word	0x00000000
	.align		4
        /*001c*/ 	.word	0xfffffffd
	.align		4
        /*0020*/ 	.word	0x00000000
	.align		4
        /*0024*/ 	.word	0xfffffffc


//--------------------- .nv.constant4             --------------------------
	.section	.nv.constant4,"a",@progbits
	.align	8
	.align		8
.nv.constant4:
        /*0000*/ 	.dword	vprintf
	.align		8
        /*0008*/ 	.dword	precalc_xorwow_matrix
	.align		8
        /*0010*/ 	.dword	precalc_xorwow_offset_matrix
	.align		8
        /*0018*/ 	.dword	mrg32k3aM1
	.align		8
        /*0020*/ 	.dword	mrg32k3aM2
	.align		8
        /*0028*/ 	.dword	mrg32k3aM1SubSeq
	.align		8
        /*0030*/ 	.dword	mrg32k3aM2SubSeq
	.align		8
        /*0038*/ 	.dword	mrg32k3aM1Seq
	.align		8
        /*0040*/ 	.dword	mrg32k3aM2Seq
	.align		8
        /*0048*/ 	.dword	$str
	.align		8
        /*0050*/ 	.dword	$str$1


//--------------------- .nv.constant3             --------------------------
	.section	.nv.constant3,"a",@progbits
	.align	8
.nv.constant3:
	.type		__cr_lgamma_table,@object
	.size		__cr_lgamma_table,(.L_8 - __cr_lgamma_table)
__cr_lgamma_table:
        /*0000*/ 	.byte	0x00, 0x00, 0x00, 0x00, 0x00, 0x00, 0x00, 0x00, 0x00, 0x00, 0x00, 0x00, 0x00, 0x00, 0x00, 0x00
        /*0010*/ 	.byte	0xef, 0x39, 0xfa, 0xfe, 0x42, 0x2e, 0xe6, 0x3f, 0x02, 0x20, 0x2a, 0xfa, 0x0b, 0xab, 0xfc, 0x3f
        /*0020*/ 	.byte	0xf9, 0x2c, 0x92, 0x7c, 0xa7, 0x6c, 0x09, 0x40, 0xc9, 0x79, 0x44, 0x3c, 0x64, 0x26, 0x13, 0x40
        /*0030*/ 	.byte	0xca, 0x01, 0xcf, 0x3a, 0x27, 0x51, 0x1a, 0x40, 0x30, 0xcc, 0x2d, 0xf3, 0xe1, 0x0c, 0x21, 0x40
        /*0040*/ 	.byte	0x0d, 0xb7, 0xfc, 0x82, 0x8e, 0x35, 0x25, 0x40
.L_8:


//--------------------- .text._Z10experimentPiPfS0_ --------------------------
	.section	.text._Z10experimentPiPfS0_,"ax",@progbits
	.align	128
        .global         _Z10experimentPiPfS0_
        .type           _Z10experimentPiPfS0_,@function
        .size           _Z10experimentPiPfS0_,(.L_x_3 - _Z10experimentPiPfS0_)
        .other          _Z10experimentPiPfS0_,@"STO_CUDA_ENTRY STV_DEFAULT"
_Z10experimentPiPfS0_:
.text._Z10experimentPiPfS0_:
[----:B------:R-:W0:Y:S01]  /*0000*/  LDC R1, c[0x0][0x37c] ;  /* 0x0000df00ff017b82 */ /* 0x000e220000000800 */
[----:B------:R-:W1:Y:S01]  /*0010*/  S2R R3, SR_TID.X ;  /* 0x0000000000037919 */ /* 0x000e620000002100 */
[----:B------:R-:W2:Y:S06]  /*0020*/  LDCU UR5, c[0x0][0x2fc] ;  /* 0x00005f80ff0577ac */ /* 0x000eac0008000800 */
[----:B------:R-:W1:Y:S01]  /*0030*/  S2UR UR4, SR_CTAID.X ;  /* 0x00000000000479c3 */ /* 0x000e620000002500 */
[----:B0-----:R-:W-:Y:S01]  /*0040*/  VIADD R1, R1, 0xffffffe8 ;  /* 0xffffffe801017836 */ /* 0x001fe20000000000 */
[----:B------:R-:W0:Y:S06]  /*0050*/  LDCU.64 UR36, c[0x0][0x358] ;  /* 0x00006b00ff2477ac */ /* 0x000e2c0008000a00 */
[----:B------:R-:W3:Y:S08]  /*0060*/  LDC.64 R16, c[0x0][0x390] ;  /* 0x0000e400ff107b82 */ /* 0x000ef00000000a00 */
[----:B------:R-:W4:Y:S01]  /*0070*/  LDC.64 R4, c[0x0][0x388] ;  /* 0x0000e200ff047b82 */ /* 0x000f220000000a00 */
[----:B------:R-:W-:Y:S01]  /*0080*/  MOV R2, 0x0 ;  /* 0x0000000000027802 */ /* 0x000fe20000000f00 */
[----:B------:R-:W5:Y:S06]  /*0090*/  LDCU.64 UR6, c[0x4][0x48] ;  /* 0x01000900ff0677ac */ /* 0x000f6c0008000a00 */
[----:B------:R-:W1:Y:S02]  /*00a0*/  LDC R0, c[0x0][0x360] ;  /* 0x0000d800ff007b82 */ /* 0x000e640000000800 */
[----:B-1----:R-:W-:-:S04]  /*00b0*/  IMAD R0, R0, UR4, R3 ;  /* 0x0000000400007c24 */ /* 0x002fc8000f8e0203 */
[----:B---3--:R-:W-:-:S04]  /*00c0*/  IMAD.WIDE R16, R0, 0x4, R16 ;  /* 0x0000000400107825 */ /* 0x008fc800078e0210 */
[----:B----4-:R-:W-:Y:S02]  /*00d0*/  IMAD.WIDE R4, R0, 0x4, R4 ;  /* 0x0000000400047825 */ /* 0x010fe400078e0204 */
[----:B0-----:R-:W3:Y:S04]  /*00e0*/  LDG.E R16, desc[UR36][R16.64] ;  /* 0x0000002410107981 */ /* 0x001ee8000c1e1900 */
[----:B------:R5:W4:Y:S01]  /*00f0*/  LDG.E R19, desc[UR36][R4.64] ;  /* 0x0000002404137981 */ /* 0x000b22000c1e1900 */
[----:B------:R-:W0:Y:S01]  /*0100*/  LDCU UR4, c[0x0][0x2f8] ;  /* 0x00005f00ff0477ac */ /* 0x000e220008000800 */
[----:B------:R1:W1:Y:S02]  /*0110*/  LDC.64 R12, c[0x4][R2] ;  /* 0x01000000020c7b82 */ /* 0x0002640000000a00 */
[----:B------:R0:W-:Y:S01]  /*0120*/  STL [R1], R0 ;  /* 0x0000000001007387 */ /* 0x0001e20000100800 */
[----:B-----5:R-:W-:-:S02]  /*0130*/  MOV R4, UR6 ;  /* 0x0000000600047c02 */ /* 0x020fc40008000f00 */
[----:B0-----:R-:W-:Y:S01]  /*0140*/  IADD3 R18, P0, PT, R1, UR4, RZ ;  /* 0x0000000401127c10 */ /* 0x001fe2000ff1e0ff */
[----:B------:R-:W-:-:S04]  /*0150*/  IMAD.U32 R5, RZ, RZ, UR7 ;  /* 0x00000007ff057e24 */ /* 0x000fc8000f8e00ff */
[----:B--2---:R-:W-:Y:S01]  /*0160*/  IMAD.X R17, RZ, RZ, UR5, P0 ;  /* 0x00000005ff117e24 */ /* 0x004fe200080e06ff */
[----:B------:R-:W-:-:S03]  /*0170*/  MOV R6, R18 ;  /* 0x0000001200067202 */ /* 0x000fc60000000f00 */
[----:B------:R-:W-:Y:S01]  /*0180*/  IMAD.MOV.U32 R7, RZ, RZ, R17 ;  /* 0x000000ffff077224 */ /* 0x000fe200078e0011 */
[----:B---3--:R-:W0:Y:S08]  /*0190*/  F2F.F64.F32 R10, R16 ;  /* 0x00000010000a7310 */ /* 0x008e300000201800 */
[----:B----4-:R-:W2:Y:S01]  /*01a0*/  F2F.F64.F32 R8, R19 ;  /* 0x0000001300087310 */ /* 0x010ea20000201800 */
[----:B0-----:R0:W-:Y:S04]  /*01b0*/  STL.64 [R1+0x10], R10 ;  /* 0x0000100a01007387 */ /* 0x0011e80000100a00 */
[----:B-12---:R0:W-:Y:S02]  /*01c0*/  STL.64 [R1+0x8], R8 ;  /* 0x0000080801007387 */ /* 0x0061e40000100a00 */
[----:B------:R-:W-:-:S07]  /*01d0*/  LEPC R20, `(.L_x_0) ;  /* 0x000000001014794e */ /* 0x000fce0000000000 */
[----:B0-----:R-:W-:Y:S05]  /*01e0*/  CALL.ABS.NOINC R12 ;  /* 0x000000000c007343 */ /* 0x001fea0003c00000 */
.L_x_0:
[----:B------:R-:W-:-:S04]  /*01f0*/  FMUL R16, R16, R16 ;  /* 0x0000001010107220 */ /* 0x000fc80000400000 */
[----:B------:R-:W-:-:S05]  /*0200*/  FFMA R16, R19, R19, R16 ;  /* 0x0000001313107223 */ /* 0x000fca0000000010 */
[----:B------:R-:W-:-:S13]  /*0210*/  FSETP.GTU.AND P0, PT, R16, 1, PT ;  /* 0x3f8000001000780b */ /* 0x000fda0003f0c000 */
[----:B------:R-:W-:Y:S05]  /*0220*/  @P0 EXIT ;  /* 0x000000000000094d */ /* 0x000fea0003800000 */
[----:B------:R-:W0:Y:S01]  /*0230*/  S2R R0, SR_LANEID ;  /* 0x0000000000007919 */ /* 0x000e220000000000 */
[----:B------:R-:W1:Y:S01]  /*0240*/  LDC.64 R8, c[0x0][0x380] ;  /* 0x0000e000ff087b82 */ /* 0x000e620000000a00 */
[----:B------:R-:W-:Y:S02]  /*0250*/  VOTEU.ANY UR4, UPT, PT ;  /* 0x0000000000047886 */ /* 0x000fe400038e0100 */
[----:B------:R-:W-:Y:S02]  /*0260*/  UFLO.U32 UR5, UR4 ;  /* 0x00000004000572bd */ /* 0x000fe400080e0000 */
[----:B------:R-:W1:Y:S04]  /*0270*/  POPC R3, UR4 ;  /* 0x0000000400037d09 */ /* 0x000e680008000000 */
[----:B0-----:R-:W-:Y:S01]  /*0280*/  ISETP.EQ.U32.AND P0, PT, R0, UR5, PT ;  /* 0x0000000500007c0c */ /* 0x001fe2000bf02070 */
[----:B------:R0:W2:Y:S04]  /*0290*/  LDC.64 R10, c[0x4][R2] ;  /* 0x01000000020a7b82 */ /* 0x0000a80000000a00 */
[----:B------:R-:W3:Y:S08]  /*02a0*/  LDCU.64 UR4, c[0x4][0x50] ;  /* 0x01000a00ff0477ac */ /* 0x000ef00008000a00 */
[----:B-1----:R0:W-:Y:S04]  /*02b0*/  @P0 REDG.E.ADD.STRONG.GPU desc[UR36][R8.64], R3 ;  /* 0x000000030800098e */ /* 0x0021e8000c12e124 */
[----:B------:R-:W4:Y:S01]  /*02c0*/  LDG.E R0, desc[UR36][R8.64] ;  /* 0x0000002408007981 */ /* 0x000f22000c1e1900 */
[----:B------:R-:W-:-:S02]  /*02d0*/  MOV R6, R18 ;  /* 0x0000001200067202 */ /* 0x000fc40000000f00 */
[----:B---3--:R-:W-:Y:S01]  /*02e0*/  MOV R4, UR4 ;  /* 0x0000000400047c02 */ /* 0x008fe20008000f00 */
[----:B------:R-:W-:Y:S01]  /*02f0*/  IMAD.U32 R5, RZ, RZ, UR5 ;  /* 0x00000005ff057e24 */ /* 0x000fe2000f8e00ff */
[----:B------:R-:W-:Y:S01]  /*0300*/  MOV R7, R17 ;  /* 0x0000001100077202 */ /* 0x000fe20000000f00 */
[----:B--2-4-:R0:W-:Y:S06]  /*0310*/  STL [R1], R0 ;  /* 0x0000000001007387 */ /* 0x0141ec0000100800 */
[----:B------:R-:W-:-:S07]  /*0320*/  LEPC R20, `(.L_x_1) ;  /* 0x000000001014794e */ /* 0x000fce0000000000 */
[----:B0-----:R-:W-:Y:S05]  /*0330*/  CALL.ABS.NOINC R10 ;  /* 0x000000000a007343 */ /* 0x001fea0003c00000 */
.L_x_1:
[----:B------:R-:W-:Y:S05]  /*0340*/  EXIT ;  /* 0x000000000000794d */ /* 0x000fea0003800000 */
.L_x_2:
[----:B------:R-:W-:-:S00]  /*0350*/  BRA `(.L_x_2) ;  /* 0xfffffffc00fc7947 */ /* 0x000fc0000383ffff */
[----:B------:R-:W-:-:S00]  /*0360*/  NOP ;  /* 0x0000000000007918 */ /* 0x000fc00000000000 */
        /* <DEDUP_REMOVED lines=9> */
.L_x_3:


//--------------------- .nv.global.init           --------------------------
	.section	.nv.global.init,"aw",@progbits
	.align	4
.nv.global.init:
	.type		mrg32k3aM1SubSeq,@object
	.size		mrg32k3aM1SubSeq,(mrg32k3aM2SubSeq - mrg32k3aM1SubSeq)
mrg32k3aM1SubSeq:
        /*0000*/ 	.byte	0x0b, 0xcc, 0xee, 0x04, 0x73, 0x29, 0x8b, 0x6f, 0xf6, 0x53, 0x03, 0xf6, 0x23, 0xf6, 0xea, 0xda
        /* <DEDUP_REMOVED lines=125> */
	.type		mrg32k3aM2SubSeq,@object
	.size		mrg32k3aM2SubSeq,(mrg32k3aM1 - mrg32k3aM2SubSeq)
mrg32k3aM2SubSeq:
        /* <DEDUP_REMOVED lines=126> */
	.type		mrg32k3aM1,@object
	.size		mrg32k3aM1,(mrg32k3aM1Seq - mrg32k3aM1)
mrg32k3aM1:
        /* <DEDUP_REMOVED lines=144> */
	.type		mrg32k3aM1Seq,@object
	.size		mrg32k3aM1Seq,(mrg32k3aM2 - mrg32k3aM1Seq)
mrg32k3aM1Seq:
        /* <DEDUP_REMOVED lines=144> */
	.type		mrg32k3aM2,@object
	.size		mrg32k3aM2,(mrg32k3aM2Seq - mrg32k3aM2)
mrg32k3aM2:
        /* <DEDUP_REMOVED lines=144> */
	.type		mrg32k3aM2Seq,@object
	.size		mrg32k3aM2Seq,(precalc_xorwow_matrix - mrg32k3aM2Seq)
mrg32k3aM2Seq:
        /* <DEDUP_REMOVED lines=144> */
	.type		precalc_xorwow_matrix,@object
	.size		precalc_xorwow_matrix,(precalc_xorwow_offset_matrix - precalc_xorwow_matrix)
precalc_xorwow_matrix:
        /* <DEDUP_REMOVED lines=6400> */
	.type		precalc_xorwow_offset_matrix,@object
	.size		precalc_xorwow_offset_matrix,($str$1 - precalc_xorwow_offset_matrix)
precalc_xorwow_offset_matrix:
        /* <DEDUP_REMOVED lines=6400> */
	.type		$str$1,@object
	.size		$str$1,($str - $str$1)
$str$1:
        /*353c0*/ 	.byte	0x43, 0x6f, 0x75, 0x6e, 0x74, 0x65, 0x72, 0x3a, 0x20, 0x25, 0x64, 0x0a, 0x00
	.type		$str,@object
	.size		$str,(.L_9 - $str)
$str:
        /*353cd*/ 	.byte	0x69, 0x6e, 0x64, 0x65, 0x78, 0x20, 0x25, 0x64, 0x2c, 0x20, 0x78, 0x3a, 0x20, 0x25, 0x66, 0x2c
        /*353dd*/ 	.byte	0x20, 0x79, 0x3a, 0x20, 0x25, 0x66, 0x0a, 0x00
.L_9:


//--------------------- .nv.shared.reserved.0     --------------------------
	.section	.nv.shared.reserved.0,"aw",@nobits
	.weak		__nv_reservedSMEM_offset_0_alias
	.size		__nv_reservedSMEM_offset_0_alias, 0, 64
	.other		__nv_reservedSMEM_offset_0_alias,@"STO_CUDA_RESERVED_SHARED STV_DEFAULT"
__nv_reservedSMEM_offset_0_alias:
	.zero		0
	.zero		64


//--------------------- .nv.constant0._Z10experimentPiPfS0_ --------------------------
	.section	.nv.constant0._Z10experimentPiPfS0_,"a",@progbits
	.sectionflags	@""
	.align	4
.nv.constant0._Z10experimentPiPfS0_:
	.zero		920


//--------------------- SYMBOLS --------------------------

	.type		.nv.reservedSmem.offset0,@object
	.size		.nv.reservedSmem.offset0,0x4
	.type		vprintf,@function
